//
// Generated by NVIDIA NVVM Compiler
//
// Compiler Build ID: CL-36424714
// Cuda compilation tools, release 13.0, V13.0.88
// Based on NVVM 20.0.0
//

.version 9.0
.target sm_100
.address_size 64

	// .globl	_Z10diffKernelPfS_i
// _ZZ10diffKernelPfS_iE6s_data has been demoted

.visible .entry _Z10diffKernelPfS_i(
	.param .u64 .ptr .align 1 _Z10diffKernelPfS_i_param_0,
	.param .u64 .ptr .align 1 _Z10diffKernelPfS_i_param_1,
	.param .u32 _Z10diffKernelPfS_i_param_2
)
{
	.reg .pred 	%p<4>;
	.reg .b32 	%r<15>;
	.reg .b32 	%f<6>;
	.reg .b64 	%rd<13>;
	// demoted variable
	.shared .align 4 .b8 _ZZ10diffKernelPfS_iE6s_data[16];
	ld.param.u64 	%rd3, [_Z10diffKernelPfS_i_param_0];
	ld.param.u64 	%rd4, [_Z10diffKernelPfS_i_param_1];
	ld.param.u32 	%r4, [_Z10diffKernelPfS_i_param_2];
	cvta.to.global.u64 	%rd1, %rd4;
	cvta.to.global.u64 	%rd2, %rd3;
	mov.u32 	%r1, %tid.x;
	mov.u32 	%r5, %ntid.x;
	mov.u32 	%r6, %ctaid.x;
	mad.lo.s32 	%r2, %r5, %r6, %r1;
	setp.ge.u32 	%p1, %r2, %r4;
	shl.b32 	%r7, %r1, 2;
	mov.u32 	%r8, _ZZ10diffKernelPfS_iE6s_data;
	add.s32 	%r3, %r8, %r7;
	@%p1 bra 	$L__BB0_2;
	mul.wide.u32 	%rd5, %r2, 4;
	add.s64 	%rd6, %rd2, %rd5;
	ld.global.f32 	%f1, [%rd6];
	cvt.rzi.s32.f32 	%r9, %f1;
	st.shared.u32 	[%r3], %r9;
$L__BB0_2:
	bar.sync 	0;
	setp.eq.s32 	%p2, %r1, 0;
	@%p2 bra 	$L__BB0_4;
	ld.shared.u32 	%r10, [%r3];
	ld.shared.u32 	%r11, [%r3+-4];
	sub.s32 	%r12, %r10, %r11;
	cvt.rn.f32.s32 	%f2, %r12;
	mul.wide.u32 	%rd7, %r2, 4;
	add.s64 	%rd8, %rd1, %rd7;
	st.global.f32 	[%rd8], %f2;
	bra.uni 	$L__BB0_6;
$L__BB0_4:
	setp.eq.s32 	%p3, %r2, 0;
	@%p3 bra 	$L__BB0_6;
	ld.shared.u32 	%r13, [_ZZ10diffKernelPfS_iE6s_data];
	cvt.rn.f32.s32 	%f3, %r13;
	add.s32 	%r14, %r2, -1;
	mul.wide.u32 	%rd9, %r14, 4;
	add.s64 	%rd10, %rd2, %rd9;
	ld.global.f32 	%f4, [%rd10];
	sub.f32 	%f5, %f3, %f4;
	mul.wide.u32 	%rd11, %r2, 4;
	add.s64 	%rd12, %rd1, %rd11;
	st.global.f32 	[%rd12], %f5;
$L__BB0_6:
	ret;

}


// ===== COMPILED SASS (sm_100) =====

	.target	sm_100

	.elftype	@"ET_EXEC"


//--------------------- .note.nv.tkinfo           --------------------------
	.section	.note.nv.tkinfo,"",@"SHT_NOTE"
	.sectionflags	@"SHF_NOTE_NV_TKINFO"
	.tkinfo
        /*0018*/ 	.word	0x00000002
        /*0030*/ 	.string	""
        /*0030*/ 	.string	"ptxas"
        /*0030*/ 	.string	"Cuda compilation tools, release 13.0, V13.0.88"
        /*0030*/ 	.string	"Build cuda_13.0.r13.0/compiler.36424714_0"
        /*0030*/ 	.string	"-arch sm_100 -m 64 "



//--------------------- .note.nv.cuinfo           --------------------------
	.section	.note.nv.cuinfo,"",@"SHT_NOTE"
	.sectionflags	@"SHF_NOTE_NV_CUINFO"
        /*0018*/ 	.short	0x0002
        /*001a*/ 	.short	0x0064
        /*001c*/ 	.short	0x0082
	.zero		2


//--------------------- .nv.info                  --------------------------
	.section	.nv.info,"",@"SHT_CUDA_INFO"
	.align	4


	//----- nvinfo : EIATTR_REGCOUNT
	.align		4
        /*0000*/ 	.byte	0x04, 0x2f
        /*0002*/ 	.short	(.L_1 - .L_0)
	.align		4
.L_0:
        /*0004*/ 	.word	index@(_Z10diffKernelPfS_i)
        /*0008*/ 	.word	0x0000000c


	//----- nvinfo : EIATTR_FRAME_SIZE
	.align		4
.L_1:
        /*000c*/ 	.byte	0x04, 0x11
        /*000e*/ 	.short	(.L_3 - .L_2)
	.align		4
.L_2:
        /*0010*/ 	.word	index@(_Z10diffKernelPfS_i)
        /*0014*/ 	.word	0x00000000


	//----- nvinfo : EIATTR_MIN_STACK_SIZE
	.align		4
.L_3:
        /*0018*/ 	.byte	0x04, 0x12
        /*001a*/ 	.short	(.L_5 - .L_4)
	.align		4
.L_4:
        /*001c*/ 	.word	index@(_Z10diffKernelPfS_i)
        /*0020*/ 	.word	0x00000000
.L_5:


//--------------------- .nv.compat                --------------------------
	.section	.nv.compat,"",@"SHT_CUDA_COMPAT_INFO"
	.align	4
        /*0000*/ 	.byte	0x02, 0x09, 0x00, 0x00, 0x02, 0x02, 0x01, 0x00, 0x02, 0x05, 0x05, 0x00, 0x03, 0x07, 0x01, 0x01
        /*0010*/ 	.byte	0x02, 0x03, 0x00, 0x00, 0x02, 0x06, 0x01, 0x00, 0x04, 0x0b, 0x08, 0x00, 0x09, 0x00, 0x00, 0x00
        /*0020*/ 	.byte	0x00, 0x00, 0x00, 0x00


//--------------------- .nv.info._Z10diffKernelPfS_i --------------------------
	.section	.nv.info._Z10diffKernelPfS_i,"",@"SHT_CUDA_INFO"
	.sectionflags	@""
	.align	4


	//----- nvinfo : EIATTR_CUDA_API_VERSION
	.align		4
        /*0000*/ 	.byte	0x04, 0x37
        /*0002*/ 	.short	(.L_7 - .L_6)
.L_6:
        /*0004*/ 	.word	0x00000082


	//----- nvinfo : EIATTR_KPARAM_INFO
	.align		4
.L_7:
        /*0008*/ 	.byte	0x04, 0x17
        /*000a*/ 	.short	(.L_9 - .L_8)
.L_8:
        /*000c*/ 	.word	0x00000000
        /*0010*/ 	.short	0x0002
        /*0012*/ 	.short	0x0010
        /*0014*/ 	.byte	0x00, 0xf0, 0x11, 0x00


	//----- nvinfo : EIATTR_KPARAM_INFO
	.align		4
.L_9:
        /*0018*/ 	.byte	0x04, 0x17
        /*001a*/ 	.short	(.L_11 - .L_10)
.L_10:
        /*001c*/ 	.word	0x00000000
        /*0020*/ 	.short	0x0001
        /*0022*/ 	.short	0x0008
        /*0024*/ 	.byte	0x00, 0xf5, 0x21, 0x00


	//----- nvinfo : EIATTR_KPARAM_INFO
	.align		4
.L_11:
        /*0028*/ 	.byte	0x04, 0x17
        /*002a*/ 	.short	(.L_13 - .L_12)
.L_12:
        /*002c*/ 	.word	0x00000000
        /*0030*/ 	.short	0x0000
        /*0032*/ 	.short	0x0000
        /*0034*/ 	.byte	0x00, 0xf5, 0x21, 0x00


	//----- nvinfo : EIATTR_SPARSE_MMA_MASK
	.align		4
.L_13:
        /*0038*/ 	.byte	0x03, 0x50
        /*003a*/ 	.short	0x0000


	//----- nvinfo : EIATTR_MAXREG_COUNT
	.align		4
        /*003c*/ 	.byte	0x03, 0x1b
        /*003e*/ 	.short	0x00ff


	//----- nvinfo : EIATTR_NUM_BARRIERS
	.align		4
        /*0040*/ 	.byte	0x02, 0x4c
        /*0042*/ 	.byte	0x01
	.zero		1


	//----- nvinfo : EIATTR_MERCURY_ISA_VERSION
	.align		4
        /*0044*/ 	.byte	0x03, 0x5f
        /*0046*/ 	.short	0x0101


	//----- nvinfo : EIATTR_VRC_CTA_INIT_COUNT
	.align		4
        /*0048*/ 	.byte	0x02, 0x4a
	.zero		1
	.zero		1


	//----- nvinfo : EIATTR_EXIT_INSTR_OFFSETS
	.align		4
        /*004c*/ 	.byte	0x04, 0x1c
        /*004e*/ 	.short	(.L_15 - .L_14)


	//   ....[0]....
.L_14:
        /*0050*/ 	.word	0x000001a0


	//   ....[1]....
        /*0054*/ 	.word	0x000001c0


	//   ....[2]....
        /*0058*/ 	.word	0x00000270


	//----- nvinfo : EIATTR_CBANK_PARAM_SIZE
	.align		4
.L_15:
        /*005c*/ 	.byte	0x03, 0x19
        /*005e*/ 	.short	0x0014


	//----- nvinfo : EIATTR_PARAM_CBANK
	.align		4
        /*0060*/ 	.byte	0x04, 0x0a
        /*0062*/ 	.short	(.L_17 - .L_16)
	.align		4
.L_16:
        /*0064*/ 	.word	index@(.nv.constant0._Z10diffKernelPfS_i)
        /*0068*/ 	.short	0x0380
        /*006a*/ 	.short	0x0014


	//----- nvinfo : EIATTR_SW_WAR
	.align		4
.L_17:
        /*006c*/ 	.byte	0x04, 0x36
        /*006e*/ 	.short	(.L_19 - .L_18)
.L_18:
        /*0070*/ 	.word	0x00000008
.L_19:


//--------------------- .nv.callgraph             --------------------------
	.section	.nv.callgraph,"",@"SHT_CUDA_CALLGRAPH"
	.align	4
	.sectionentsize	8
	.align		4
        /*0000*/ 	.word	0x00000000
	.align		4
        /*0004*/ 	.word	0xffffffff
	.align		4
        /*0008*/ 	.word	0x00000000
	.align		4
        /*000c*/ 	.word	0xfffffffe
	.align		4
        /*0010*/ 	.word	0x00000000
	.align		4
        /*0014*/ 	.word	0xfffffffd
	.align		4
        /*0018*/ 	.word	0x00000000
	.align		4
        /*001c*/ 	.word	0xfffffffc


//--------------------- .text._Z10diffKernelPfS_i --------------------------
	.section	.text._Z10diffKernelPfS_i,"ax",@progbits
	.align	128
        .global         _Z10diffKernelPfS_i
        .type           _Z10diffKernelPfS_i,@function
        .size           _Z10diffKernelPfS_i,(.L_x_1 - _Z10diffKernelPfS_i)
        .other          _Z10diffKernelPfS_i,@"STO_CUDA_ENTRY STV_DEFAULT"
_Z10diffKernelPfS_i:
.text._Z10diffKernelPfS_i:
[----:B------:R-:W-:Y:S01]  /*0000*/  LDC R1, c[0x0][0x37c] ;  /* 0x0000df00ff017b82 */ /* 0x000fe20000000800 */
[----:B------:R-:W0:Y:S01]  /*0010*/  S2R R0, SR_TID.X ;  /* 0x0000000000007919 */ /* 0x000e220000002100 */
[----:B------:R-:W0:Y:S01]  /*0020*/  LDCU UR4, c[0x0][0x360] ;  /* 0x00006c00ff0477ac */ /* 0x000e220008000800 */
[----:B------:R-:W0:Y:S01]  /*0030*/  S2R R7, SR_CTAID.X ;  /* 0x0000000000077919 */ /* 0x000e220000002500 */
[----:B------:R-:W1:Y:S01]  /*0040*/  LDCU UR5, c[0x0][0x390] ;  /* 0x00007200ff0577ac */ /* 0x000e620008000800 */
[----:B------:R-:W2:Y:S01]  /*0050*/  LDCU.64 UR6, c[0x0][0x358] ;  /* 0x00006b00ff0677ac */ /* 0x000ea20008000a00 */
[----:B0-----:R-:W-:-:S05]  /*0060*/  IMAD R7, R7, UR4, R0 ;  /* 0x0000000407077c24 */ /* 0x001fca000f8e0200 */
[----:B-1----:R-:W-:-:S13]  /*0070*/  ISETP.GE.U32.AND P0, PT, R7, UR5, PT ;  /* 0x0000000507007c0c */ /* 0x002fda000bf06070 */
[----:B------:R-:W0:Y:S02]  /*0080*/  @!P0 LDC.64 R2, c[0x0][0x380] ;  /* 0x0000e000ff028b82 */ /* 0x000e240000000a00 */
[----:B0-----:R-:W-:-:S05]  /*0090*/  @!P0 IMAD.WIDE.U32 R2, R7, 0x4, R2 ;  /* 0x0000000407028825 */ /* 0x001fca00078e0002 */
[----:B--2---:R0:W2:Y:S01]  /*00a0*/  @!P0 LDG.E R4, desc[UR6][R2.64] ;  /* 0x0000000602048981 */ /* 0x0040a2000c1e1900 */
[----:B------:R-:W1:Y:S01]  /*00b0*/  S2UR UR5, SR_CgaCtaId ;  /* 0x00000000000579c3 */ /* 0x000e620000008800 */
[----:B------:R-:W-:Y:S01]  /*00c0*/  UMOV UR4, 0x400 ;  /* 0x0000040000047882 */ /* 0x000fe20000000000 */
[----:B------:R-:W-:-:S13]  /*00d0*/  ISETP.NE.AND P1, PT, R0, RZ, PT ;  /* 0x000000ff0000720c */ /* 0x000fda0003f25270 */
[----:B0-----:R-:W0:Y:S01]  /*00e0*/  @P1 LDC.64 R2, c[0x0][0x388] ;  /* 0x0000e200ff021b82 */ /* 0x001e220000000a00 */
[----:B-1----:R-:W-:-:S06]  /*00f0*/  ULEA UR4, UR5, UR4, 0x18 ;  /* 0x0000000405047291 */ /* 0x002fcc000f8ec0ff */
[----:B------:R-:W-:Y:S01]  /*0100*/  LEA R0, R0, UR4, 0x2 ;  /* 0x0000000400007c11 */ /* 0x000fe2000f8e10ff */
[----:B0-----:R-:W-:Y:S01]  /*0110*/  @P1 IMAD.WIDE.U32 R2, R7, 0x4, R2 ;  /* 0x0000000407021825 */ /* 0x001fe200078e0002 */
[----:B--2---:R-:W0:Y:S03]  /*0120*/  @!P0 F2I.TRUNC.NTZ R5, R4 ;  /* 0x0000000400058305 */ /* 0x004e26000020f100 */
[----:B0-----:R-:W-:Y:S01]  /*0130*/  @!P0 STS [R0], R5 ;  /* 0x0000000500008388 */ /* 0x001fe20000000800 */
[----:B------:R-:W-:Y:S06]  /*0140*/  BAR.SYNC.DEFER_BLOCKING 0x0 ;  /* 0x0000000000007b1d */ /* 0x000fec0000010000 */
[----:B------:R-:W-:Y:S04]  /*0150*/  @P1 LDS R6, [R0] ;  /* 0x0000000000061984 */ /* 0x000fe80000000800 */
[----:B------:R-:W0:Y:S02]  /*0160*/  @P1 LDS R9, [R0+-0x4] ;  /* 0xfffffc0000091984 */ /* 0x000e240000000800 */
[----:B0-----:R-:W-:-:S04]  /*0170*/  @P1 IADD3 R6, PT, PT, R6, -R9, RZ ;  /* 0x8000000906061210 */ /* 0x001fc80007ffe0ff */
[----:B------:R-:W-:-:S05]  /*0180*/  @P1 I2FP.F32.S32 R9, R6 ;  /* 0x0000000600091245 */ /* 0x000fca0000201400 */
[----:B------:R0:W-:Y:S01]  /*0190*/  @P1 STG.E desc[UR6][R2.64], R9 ;  /* 0x0000000902001986 */ /* 0x0001e2000c101906 */
[----:B------:R-:W-:Y:S05]  /*01a0*/  @P1 EXIT ;  /* 0x000000000000194d */ /* 0x000fea0003800000 */
[----:B------:R-:W-:-:S13]  /*01b0*/  ISETP.NE.AND P0, PT, R7, RZ, PT ;  /* 0x000000ff0700720c */ /* 0x000fda0003f05270 */
[----:B------:R-:W-:Y:S05]  /*01c0*/  @!P0 EXIT ;  /* 0x000000000000894d */ /* 0x000fea0003800000 */
[----:B0-----:R-:W0:Y:S01]  /*01d0*/  LDC.64 R2, c[0x0][0x380] ;  /* 0x0000e000ff027b82 */ /* 0x001e220000000a00 */
[----:B------:R-:W-:Y:S01]  /*01e0*/  IADD3 R5, PT, PT, R7, -0x1, RZ ;  /* 0xffffffff07057810 */ /* 0x000fe20007ffe0ff */
[----:B------:R-:W1:Y:S04]  /*01f0*/  LDS R0, [UR4] ;  /* 0x00000004ff007984 */ /* 0x000e680008000800 */
[----:B0-----:R-:W-:Y:S02]  /*0200*/  IMAD.WIDE.U32 R2, R5, 0x4, R2 ;  /* 0x0000000405027825 */ /* 0x001fe400078e0002 */
[----:B------:R-:W0:Y:S04]  /*0210*/  LDC.64 R4, c[0x0][0x388] ;  /* 0x0000e200ff047b82 */ /* 0x000e280000000a00 */
[----:B------:R-:W2:Y:S01]  /*0220*/  LDG.E R3, desc[UR6][R2.64] ;  /* 0x0000000602037981 */ /* 0x000ea2000c1e1900 */
[----:B-1----:R-:W-:Y:S01]  /*0230*/  I2FP.F32.S32 R0, R0 ;  /* 0x0000000000007245 */ /* 0x002fe20000201400 */
[----:B0-----:R-:W-:-:S04]  /*0240*/  IMAD.WIDE.U32 R4, R7, 0x4, R4 ;  /* 0x0000000407047825 */ /* 0x001fc800078e0004 */
[----:B--2---:R-:W-:-:S05]  /*0250*/  FADD R7, R0, -R3 ;  /* 0x8000000300077221 */ /* 0x004fca0000000000 */
[----:B------:R-:W-:Y:S01]  /*0260*/  STG.E desc[UR6][R4.64], R7 ;  /* 0x0000000704007986 */ /* 0x000fe2000c101906 */
[----:B------:R-:W-:Y:S05]  /*0270*/  EXIT ;  /* 0x000000000000794d */ /* 0x000fea0003800000 */
.L_x_0:
[----:B------:R-:W-:-:S00]  /*0280*/  BRA `(.L_x_0) ;  /* 0xfffffffc00fc7947 */ /* 0x000fc0000383ffff */
[----:B------:R-:W-:-:S00]  /*0290*/  NOP ;  /* 0x0000000000007918 */ /* 0x000fc00000000000 */
        /* <DEDUP_REMOVED lines=14> */
.L_x_1:


//--------------------- .nv.shared._Z10diffKernelPfS_i --------------------------
	.section	.nv.shared._Z10diffKernelPfS_i,"aw",@nobits
	.sectionflags	@""
	.align	4
.nv.shared._Z10diffKernelPfS_i:
	.zero		1040


//--------------------- .nv.shared.reserved.0     --------------------------
	.section	.nv.shared.reserved.0,"aw",@nobits
	.weak		__nv_reservedSMEM_offset_0_alias
	.size		__nv_reservedSMEM_offset_0_alias, 0, 64
	.other		__nv_reservedSMEM_offset_0_alias,@"STO_CUDA_RESERVED_SHARED STV_DEFAULT"
__nv_reservedSMEM_offset_0_alias:
	.zero		0
	.zero		64


//--------------------- .nv.constant0._Z10diffKernelPfS_i --------------------------
	.section	.nv.constant0._Z10diffKernelPfS_i,"a",@progbits
	.sectionflags	@""
	.align	4
.nv.constant0._Z10diffKernelPfS_i:
	.zero		916


//--------------------- SYMBOLS --------------------------

	.type		.nv.reservedSmem.offset0,@object
	.size		.nv.reservedSmem.offset0,0x4
	.type		.nv.reservedSmem.cap,@object
	.size		.nv.reservedSmem.cap,0x4
